//
// Generated by NVIDIA NVVM Compiler
//
// Compiler Build ID: CL-36424714
// Cuda compilation tools, release 13.0, V13.0.88
// Based on NVVM 20.0.0
//

.version 9.0
.target sm_100
.address_size 64

	// .globl	_Z10matrixMultPKdS0_Pdi

.visible .entry _Z10matrixMultPKdS0_Pdi(
	.param .u64 .ptr .align 1 _Z10matrixMultPKdS0_Pdi_param_0,
	.param .u64 .ptr .align 1 _Z10matrixMultPKdS0_Pdi_param_1,
	.param .u64 .ptr .align 1 _Z10matrixMultPKdS0_Pdi_param_2,
	.param .u32 _Z10matrixMultPKdS0_Pdi_param_3
)
{
	.reg .pred 	%p<10>;
	.reg .b32 	%r<41>;
	.reg .b64 	%rd<60>;
	.reg .b64 	%fd<67>;

	ld.param.u64 	%rd12, [_Z10matrixMultPKdS0_Pdi_param_0];
	ld.param.u64 	%rd13, [_Z10matrixMultPKdS0_Pdi_param_1];
	ld.param.u32 	%r17, [_Z10matrixMultPKdS0_Pdi_param_3];
	cvta.to.global.u64 	%rd1, %rd13;
	cvta.to.global.u64 	%rd2, %rd12;
	mov.u32 	%r18, %ntid.x;
	mov.u32 	%r19, %ctaid.x;
	mov.u32 	%r20, %tid.x;
	mad.lo.s32 	%r1, %r18, %r19, %r20;
	mov.u32 	%r21, %ntid.y;
	mov.u32 	%r22, %ctaid.y;
	mov.u32 	%r23, %tid.y;
	mad.lo.s32 	%r2, %r21, %r22, %r23;
	max.s32 	%r24, %r1, %r2;
	setp.ge.s32 	%p1, %r24, %r17;
	@%p1 bra 	$L__BB0_13;
	mul.lo.s32 	%r3, %r17, %r2;
	and.b32  	%r4, %r17, 7;
	setp.lt.u32 	%p2, %r17, 8;
	mov.f64 	%fd66, 0d0000000000000000;
	mov.b32 	%r39, 0;
	@%p2 bra 	$L__BB0_4;
	and.b32  	%r26, %r17, 2147483640;
	neg.s32 	%r37, %r26;
	mul.wide.s32 	%rd3, %r17, 56;
	mul.wide.s32 	%rd4, %r17, 40;
	mul.wide.s32 	%rd5, %r17, 32;
	mul.wide.s32 	%rd6, %r17, 24;
	mul.wide.s32 	%rd7, %r17, 16;
	mul.wide.u32 	%rd14, %r3, 8;
	add.s64 	%rd15, %rd14, %rd1;
	add.s64 	%rd59, %rd15, 32;
	mov.f64 	%fd66, 0d0000000000000000;
	mov.u32 	%r36, %r1;
$L__BB0_3:
	.pragma "nounroll";
	and.b32  	%r39, %r17, 2147483640;
	mul.wide.s32 	%rd16, %r36, 8;
	add.s64 	%rd17, %rd2, %rd16;
	ld.global.f64 	%fd16, [%rd17];
	ld.global.f64 	%fd17, [%rd59+-32];
	fma.rn.f64 	%fd18, %fd16, %fd17, %fd66;
	mul.wide.s32 	%rd18, %r17, 8;
	add.s64 	%rd19, %rd17, %rd18;
	ld.global.f64 	%fd19, [%rd19];
	ld.global.f64 	%fd20, [%rd59+-24];
	fma.rn.f64 	%fd21, %fd19, %fd20, %fd18;
	add.s64 	%rd20, %rd17, %rd7;
	ld.global.f64 	%fd22, [%rd20];
	ld.global.f64 	%fd23, [%rd59+-16];
	fma.rn.f64 	%fd24, %fd22, %fd23, %fd21;
	add.s64 	%rd21, %rd17, %rd6;
	ld.global.f64 	%fd25, [%rd21];
	ld.global.f64 	%fd26, [%rd59+-8];
	fma.rn.f64 	%fd27, %fd25, %fd26, %fd24;
	add.s64 	%rd22, %rd17, %rd5;
	ld.global.f64 	%fd28, [%rd22];
	ld.global.f64 	%fd29, [%rd59];
	fma.rn.f64 	%fd30, %fd28, %fd29, %fd27;
	add.s64 	%rd23, %rd17, %rd4;
	ld.global.f64 	%fd31, [%rd23];
	ld.global.f64 	%fd32, [%rd59+8];
	fma.rn.f64 	%fd33, %fd31, %fd32, %fd30;
	mul.wide.s32 	%rd24, %r17, 48;
	add.s64 	%rd25, %rd17, %rd24;
	ld.global.f64 	%fd34, [%rd25];
	ld.global.f64 	%fd35, [%rd59+16];
	fma.rn.f64 	%fd36, %fd34, %fd35, %fd33;
	add.s64 	%rd26, %rd17, %rd3;
	ld.global.f64 	%fd37, [%rd26];
	ld.global.f64 	%fd38, [%rd59+24];
	fma.rn.f64 	%fd66, %fd37, %fd38, %fd36;
	add.s32 	%r37, %r37, 8;
	shl.b32 	%r27, %r17, 3;
	add.s32 	%r36, %r36, %r27;
	add.s64 	%rd59, %rd59, 64;
	setp.ne.s32 	%p3, %r37, 0;
	@%p3 bra 	$L__BB0_3;
$L__BB0_4:
	setp.eq.s32 	%p4, %r4, 0;
	@%p4 bra 	$L__BB0_12;
	and.b32  	%r12, %r17, 3;
	setp.lt.u32 	%p5, %r4, 4;
	@%p5 bra 	$L__BB0_7;
	mad.lo.s32 	%r28, %r39, %r17, %r1;
	mul.wide.s32 	%rd27, %r28, 8;
	add.s64 	%rd28, %rd2, %rd27;
	ld.global.f64 	%fd40, [%rd28];
	add.s32 	%r29, %r39, %r3;
	mul.wide.u32 	%rd29, %r29, 8;
	add.s64 	%rd30, %rd1, %rd29;
	ld.global.f64 	%fd41, [%rd30];
	fma.rn.f64 	%fd42, %fd40, %fd41, %fd66;
	mul.wide.s32 	%rd31, %r17, 8;
	add.s64 	%rd32, %rd28, %rd31;
	ld.global.f64 	%fd43, [%rd32];
	cvt.u64.u32 	%rd33, %r3;
	cvt.u64.u32 	%rd34, %r39;
	add.s64 	%rd35, %rd34, %rd33;
	shl.b64 	%rd36, %rd35, 3;
	add.s64 	%rd37, %rd1, %rd36;
	ld.global.f64 	%fd44, [%rd37+8];
	fma.rn.f64 	%fd45, %fd43, %fd44, %fd42;
	add.s64 	%rd38, %rd32, %rd31;
	ld.global.f64 	%fd46, [%rd38];
	ld.global.f64 	%fd47, [%rd37+16];
	fma.rn.f64 	%fd48, %fd46, %fd47, %fd45;
	add.s64 	%rd39, %rd38, %rd31;
	ld.global.f64 	%fd49, [%rd39];
	ld.global.f64 	%fd50, [%rd37+24];
	fma.rn.f64 	%fd66, %fd49, %fd50, %fd48;
	add.s32 	%r39, %r39, 4;
$L__BB0_7:
	setp.eq.s32 	%p6, %r12, 0;
	@%p6 bra 	$L__BB0_12;
	setp.eq.s32 	%p7, %r12, 1;
	@%p7 bra 	$L__BB0_10;
	mad.lo.s32 	%r30, %r39, %r17, %r1;
	mul.wide.s32 	%rd40, %r30, 8;
	add.s64 	%rd41, %rd2, %rd40;
	ld.global.f64 	%fd52, [%rd41];
	add.s32 	%r31, %r39, %r3;
	mul.wide.u32 	%rd42, %r31, 8;
	add.s64 	%rd43, %rd1, %rd42;
	ld.global.f64 	%fd53, [%rd43];
	fma.rn.f64 	%fd54, %fd52, %fd53, %fd66;
	mul.wide.s32 	%rd44, %r17, 8;
	add.s64 	%rd45, %rd41, %rd44;
	ld.global.f64 	%fd55, [%rd45];
	cvt.u64.u32 	%rd46, %r3;
	cvt.u64.u32 	%rd47, %r39;
	add.s64 	%rd48, %rd47, %rd46;
	shl.b64 	%rd49, %rd48, 3;
	add.s64 	%rd50, %rd1, %rd49;
	ld.global.f64 	%fd56, [%rd50+8];
	fma.rn.f64 	%fd66, %fd55, %fd56, %fd54;
	add.s32 	%r39, %r39, 2;
$L__BB0_10:
	and.b32  	%r32, %r17, 1;
	setp.eq.b32 	%p8, %r32, 1;
	not.pred 	%p9, %p8;
	@%p9 bra 	$L__BB0_12;
	mad.lo.s32 	%r33, %r39, %r17, %r1;
	mul.wide.s32 	%rd51, %r33, 8;
	add.s64 	%rd52, %rd2, %rd51;
	ld.global.f64 	%fd57, [%rd52];
	add.s32 	%r34, %r39, %r3;
	mul.wide.u32 	%rd53, %r34, 8;
	add.s64 	%rd54, %rd1, %rd53;
	ld.global.f64 	%fd58, [%rd54];
	fma.rn.f64 	%fd66, %fd57, %fd58, %fd66;
$L__BB0_12:
	ld.param.u64 	%rd58, [_Z10matrixMultPKdS0_Pdi_param_2];
	add.s32 	%r35, %r3, %r1;
	cvta.to.global.u64 	%rd55, %rd58;
	mul.wide.s32 	%rd56, %r35, 8;
	add.s64 	%rd57, %rd55, %rd56;
	st.global.f64 	[%rd57], %fd66;
$L__BB0_13:
	ret;

}


// ===== COMPILED SASS (sm_100) =====

	.target	sm_100

	.elftype	@"ET_EXEC"


//--------------------- .note.nv.tkinfo           --------------------------
	.section	.note.nv.tkinfo,"",@"SHT_NOTE"
	.sectionflags	@"SHF_NOTE_NV_TKINFO"
	.tkinfo
        /*0018*/ 	.word	0x00000002
        /*0030*/ 	.string	""
        /*0030*/ 	.string	"ptxas"
        /*0030*/ 	.string	"Cuda compilation tools, release 13.0, V13.0.88"
        /*0030*/ 	.string	"Build cuda_13.0.r13.0/compiler.36424714_0"
        /*0030*/ 	.string	"-arch sm_100 -m 64 "



//--------------------- .note.nv.cuinfo           --------------------------
	.section	.note.nv.cuinfo,"",@"SHT_NOTE"
	.sectionflags	@"SHF_NOTE_NV_CUINFO"
        /*0018*/ 	.short	0x0002
        /*001a*/ 	.short	0x0064
        /*001c*/ 	.short	0x0082
	.zero		2


//--------------------- .nv.info                  --------------------------
	.section	.nv.info,"",@"SHT_CUDA_INFO"
	.align	4


	//----- nvinfo : EIATTR_REGCOUNT
	.align		4
        /*0000*/ 	.byte	0x04, 0x2f
        /*0002*/ 	.short	(.L_1 - .L_0)
	.align		4
.L_0:
        /*0004*/ 	.word	index@(_Z10matrixMultPKdS0_Pdi)
        /*0008*/ 	.word	0x00000020


	//----- nvinfo : EIATTR_FRAME_SIZE
	.align		4
.L_1:
        /*000c*/ 	.byte	0x04, 0x11
        /*000e*/ 	.short	(.L_3 - .L_2)
	.align		4
.L_2:
        /*0010*/ 	.word	index@(_Z10matrixMultPKdS0_Pdi)
        /*0014*/ 	.word	0x00000000


	//----- nvinfo : EIATTR_MIN_STACK_SIZE
	.align		4
.L_3:
        /*0018*/ 	.byte	0x04, 0x12
        /*001a*/ 	.short	(.L_5 - .L_4)
	.align		4
.L_4:
        /*001c*/ 	.word	index@(_Z10matrixMultPKdS0_Pdi)
        /*0020*/ 	.word	0x00000000
.L_5:


//--------------------- .nv.compat                --------------------------
	.section	.nv.compat,"",@"SHT_CUDA_COMPAT_INFO"
	.align	4
        /*0000*/ 	.byte	0x02, 0x09, 0x00, 0x00, 0x02, 0x02, 0x01, 0x00, 0x02, 0x05, 0x05, 0x00, 0x03, 0x07, 0x01, 0x01
        /*0010*/ 	.byte	0x02, 0x03, 0x00, 0x00, 0x02, 0x06, 0x01, 0x00, 0x04, 0x0b, 0x08, 0x00, 0x01, 0x00, 0x00, 0x00
        /*0020*/ 	.byte	0x00, 0x00, 0x00, 0x00


//--------------------- .nv.info._Z10matrixMultPKdS0_Pdi --------------------------
	.section	.nv.info._Z10matrixMultPKdS0_Pdi,"",@"SHT_CUDA_INFO"
	.sectionflags	@""
	.align	4


	//----- nvinfo : EIATTR_CUDA_API_VERSION
	.align		4
        /*0000*/ 	.byte	0x04, 0x37
        /*0002*/ 	.short	(.L_7 - .L_6)
.L_6:
        /*0004*/ 	.word	0x00000082


	//----- nvinfo : EIATTR_KPARAM_INFO
	.align		4
.L_7:
        /*0008*/ 	.byte	0x04, 0x17
        /*000a*/ 	.short	(.L_9 - .L_8)
.L_8:
        /*000c*/ 	.word	0x00000000
        /*0010*/ 	.short	0x0003
        /*0012*/ 	.short	0x0018
        /*0014*/ 	.byte	0x00, 0xf0, 0x11, 0x00


	//----- nvinfo : EIATTR_KPARAM_INFO
	.align		4
.L_9:
        /*0018*/ 	.byte	0x04, 0x17
        /*001a*/ 	.short	(.L_11 - .L_10)
.L_10:
        /*001c*/ 	.word	0x00000000
        /*0020*/ 	.short	0x0002
        /*0022*/ 	.short	0x0010
        /*0024*/ 	.byte	0x00, 0xf5, 0x21, 0x00


	//----- nvinfo : EIATTR_KPARAM_INFO
	.align		4
.L_11:
        /*0028*/ 	.byte	0x04, 0x17
        /*002a*/ 	.short	(.L_13 - .L_12)
.L_12:
        /*002c*/ 	.word	0x00000000
        /*0030*/ 	.short	0x0001
        /*0032*/ 	.short	0x0008
        /*0034*/ 	.byte	0x00, 0xf5, 0x21, 0x00


	//----- nvinfo : EIATTR_KPARAM_INFO
	.align		4
.L_13:
        /*0038*/ 	.byte	0x04, 0x17
        /*003a*/ 	.short	(.L_15 - .L_14)
.L_14:
        /*003c*/ 	.word	0x00000000
        /*0040*/ 	.short	0x0000
        /*0042*/ 	.short	0x0000
        /*0044*/ 	.byte	0x00, 0xf5, 0x21, 0x00


	//----- nvinfo : EIATTR_SPARSE_MMA_MASK
	.align		4
.L_15:
        /*0048*/ 	.byte	0x03, 0x50
        /*004a*/ 	.short	0x0000


	//----- nvinfo : EIATTR_MAXREG_COUNT
	.align		4
        /*004c*/ 	.byte	0x03, 0x1b
        /*004e*/ 	.short	0x00ff


	//----- nvinfo : EIATTR_MERCURY_ISA_VERSION
	.align		4
        /*0050*/ 	.byte	0x03, 0x5f
        /*0052*/ 	.short	0x0101


	//----- nvinfo : EIATTR_VRC_CTA_INIT_COUNT
	.align		4
        /*0054*/ 	.byte	0x02, 0x4a
	.zero		1
	.zero		1


	//----- nvinfo : EIATTR_EXIT_INSTR_OFFSETS
	.align		4
        /*0058*/ 	.byte	0x04, 0x1c
        /*005a*/ 	.short	(.L_17 - .L_16)


	//   ....[0]....
.L_16:
        /*005c*/ 	.word	0x000000c0


	//   ....[1]....
        /*0060*/ 	.word	0x000008a0


	//----- nvinfo : EIATTR_CBANK_PARAM_SIZE
	.align		4
.L_17:
        /*0064*/ 	.byte	0x03, 0x19
        /*0066*/ 	.short	0x001c


	//----- nvinfo : EIATTR_PARAM_CBANK
	.align		4
        /*0068*/ 	.byte	0x04, 0x0a
        /*006a*/ 	.short	(.L_19 - .L_18)
	.align		4
.L_18:
        /*006c*/ 	.word	index@(.nv.constant0._Z10matrixMultPKdS0_Pdi)
        /*0070*/ 	.short	0x0380
        /*0072*/ 	.short	0x001c


	//----- nvinfo : EIATTR_SW_WAR
	.align		4
.L_19:
        /*0074*/ 	.byte	0x04, 0x36
        /*0076*/ 	.short	(.L_21 - .L_20)
.L_20:
        /*0078*/ 	.word	0x00000008
.L_21:


//--------------------- .nv.callgraph             --------------------------
	.section	.nv.callgraph,"",@"SHT_CUDA_CALLGRAPH"
	.align	4
	.sectionentsize	8
	.align		4
        /*0000*/ 	.word	0x00000000
	.align		4
        /*0004*/ 	.word	0xffffffff
	.align		4
        /*0008*/ 	.word	0x00000000
	.align		4
        /*000c*/ 	.word	0xfffffffe
	.align		4
        /*0010*/ 	.word	0x00000000
	.align		4
        /*0014*/ 	.word	0xfffffffd
	.align		4
        /*0018*/ 	.word	0x00000000
	.align		4
        /*001c*/ 	.word	0xfffffffc


//--------------------- .text._Z10matrixMultPKdS0_Pdi --------------------------
	.section	.text._Z10matrixMultPKdS0_Pdi,"ax",@progbits
	.align	128
        .global         _Z10matrixMultPKdS0_Pdi
        .type           _Z10matrixMultPKdS0_Pdi,@function
        .size           _Z10matrixMultPKdS0_Pdi,(.L_x_5 - _Z10matrixMultPKdS0_Pdi)
        .other          _Z10matrixMultPKdS0_Pdi,@"STO_CUDA_ENTRY STV_DEFAULT"
_Z10matrixMultPKdS0_Pdi:
.text._Z10matrixMultPKdS0_Pdi:
[----:B------:R-:W-:Y:S01]  /*0000*/  LDC R1, c[0x0][0x37c] ;  /* 0x0000df00ff017b82 */ /* 0x000fe20000000800 */
[----:B------:R-:W0:Y:S01]  /*0010*/  S2R R3, SR_CTAID.X ;  /* 0x0000000000037919 */ /* 0x000e220000002500 */
[----:B------:R-:W0:Y:S06]  /*0020*/  LDCU UR4, c[0x0][0x360] ;  /* 0x00006c00ff0477ac */ /* 0x000e2c0008000800 */
[----:B------:R-:W1:Y:S01]  /*0030*/  LDC R0, c[0x0][0x398] ;  /* 0x0000e600ff007b82 */ /* 0x000e620000000800 */
[----:B------:R-:W0:Y:S01]  /*0040*/  S2R R2, SR_TID.X ;  /* 0x0000000000027919 */ /* 0x000e220000002100 */
[----:B------:R-:W2:Y:S01]  /*0050*/  LDCU UR5, c[0x0][0x364] ;  /* 0x00006c80ff0577ac */ /* 0x000ea20008000800 */
[----:B------:R-:W2:Y:S01]  /*0060*/  S2R R4, SR_CTAID.Y ;  /* 0x0000000000047919 */ /* 0x000ea20000002600 */
[----:B------:R-:W2:Y:S01]  /*0070*/  S2R R5, SR_TID.Y ;  /* 0x0000000000057919 */ /* 0x000ea20000002200 */
[----:B0-----:R-:W-:-:S02]  /*0080*/  IMAD R3, R3, UR4, R2 ;  /* 0x0000000403037c24 */ /* 0x001fc4000f8e0202 */
[----:B--2---:R-:W-:-:S05]  /*0090*/  IMAD R2, R4, UR5, R5 ;  /* 0x0000000504027c24 */ /* 0x004fca000f8e0205 */
[----:B------:R-:W-:-:S04]  /*00a0*/  VIMNMX R5, PT, PT, R3, R2, !PT ;  /* 0x0000000203057248 */ /* 0x000fc80007fe0100 */
[----:B-1----:R-:W-:-:S13]  /*00b0*/  ISETP.GE.AND P0, PT, R5, R0, PT ;  /* 0x000000000500720c */ /* 0x002fda0003f06270 */
[----:B------:R-:W-:Y:S05]  /*00c0*/  @P0 EXIT ;  /* 0x000000000000094d */ /* 0x000fea0003800000 */
[----:B------:R-:W-:Y:S01]  /*00d0*/  ISETP.GE.U32.AND P0, PT, R0, 0x8, PT ;  /* 0x000000080000780c */ /* 0x000fe20003f06070 */
[----:B------:R-:W0:Y:S01]  /*00e0*/  LDCU.64 UR4, c[0x0][0x358] ;  /* 0x00006b00ff0477ac */ /* 0x000e220008000a00 */
[----:B------:R-:W-:Y:S02]  /*00f0*/  HFMA2 R24, -RZ, RZ, 0, 0 ;  /* 0x00000000ff187431 */ /* 0x000fe400000001ff */
[----:B------:R-:W-:Y:S01]  /*0100*/  IMAD R2, R2, R0, RZ ;  /* 0x0000000002027224 */ /* 0x000fe200078e02ff */
[----:B------:R-:W-:Y:S02]  /*0110*/  LOP3.LUT R4, R0, 0x7, RZ, 0xc0, !PT ;  /* 0x0000000700047812 */ /* 0x000fe400078ec0ff */
[----:B------:R-:W-:-:S06]  /*0120*/  CS2R R20, SRZ ;  /* 0x0000000000147805 */ /* 0x000fcc000001ff00 */
[----:B------:R-:W-:Y:S05]  /*0130*/  @!P0 BRA `(.L_x_0) ;  /* 0x0000000000c48947 */ /* 0x000fea0003800000 */
[----:B------:R-:W1:Y:S01]  /*0140*/  LDC.64 R6, c[0x0][0x388] ;  /* 0x0000e200ff067b82 */ /* 0x000e620000000a00 */
[----:B------:R-:W-:Y:S01]  /*0150*/  LOP3.LUT R24, R0, 0x7ffffff8, RZ, 0xc0, !PT ;  /* 0x7ffffff800187812 */ /* 0x000fe200078ec0ff */
[----:B------:R-:W-:Y:S01]  /*0160*/  IMAD.MOV.U32 R25, RZ, RZ, R3 ;  /* 0x000000ffff197224 */ /* 0x000fe200078e0003 */
[----:B------:R-:W-:-:S03]  /*0170*/  CS2R R20, SRZ ;  /* 0x0000000000147805 */ /* 0x000fc6000001ff00 */
[----:B------:R-:W-:Y:S02]  /*0180*/  IMAD.MOV R5, RZ, RZ, -R24 ;  /* 0x000000ffff057224 */ /* 0x000fe400078e0a18 */
[----:B-1----:R-:W-:-:S03]  /*0190*/  IMAD.WIDE.U32 R6, R2, 0x8, R6 ;  /* 0x0000000802067825 */ /* 0x002fc600078e0006 */
[----:B------:R-:W-:-:S04]  /*01a0*/  IADD3 R12, P0, PT, R6, 0x20, RZ ;  /* 0x00000020060c7810 */ /* 0x000fc80007f1e0ff */
[----:B------:R-:W-:-:S09]  /*01b0*/  IADD3.X R13, PT, PT, RZ, R7, RZ, P0, !PT ;  /* 0x00000007ff0d7210 */ /* 0x000fd200007fe4ff */
.L_x_1:
[----:B------:R-:W1:Y:S01]  /*01c0*/  LDC.64 R22, c[0x0][0x380] ;  /* 0x0000e000ff167b82 */ /* 0x000e620000000a00 */
[----:B------:R-:W-:Y:S01]  /*01d0*/  MOV R6, R12 ;  /* 0x0000000c00067202 */ /* 0x000fe20000000f00 */
[----:B------:R-:W-:-:S05]  /*01e0*/  IMAD.MOV.U32 R7, RZ, RZ, R13 ;  /* 0x000000ffff077224 */ /* 0x000fca00078e000d */
[----:B0-----:R-:W2:Y:S04]  /*01f0*/  LDG.E.64 R18, desc[UR4][R6.64+-0x20] ;  /* 0xffffe00406127981 */ /* 0x001ea8000c1e1b00 */
[----:B------:R-:W3:Y:S04]  /*0200*/  LDG.E.64 R14, desc[UR4][R6.64+-0x18] ;  /* 0xffffe804060e7981 */ /* 0x000ee8000c1e1b00 */
[----:B------:R-:W4:Y:S01]  /*0210*/  LDG.E.64 R10, desc[UR4][R6.64+-0x10] ;  /* 0xfffff004060a7981 */ /* 0x000f22000c1e1b00 */
[----:B-1----:R-:W-:-:S05]  /*0220*/  IMAD.WIDE R22, R25, 0x8, R22 ;  /* 0x0000000819167825 */ /* 0x002fca00078e0216 */
[----:B------:R-:W2:Y:S01]  /*0230*/  LDG.E.64 R8, desc[UR4][R22.64] ;  /* 0x0000000416087981 */ /* 0x000ea2000c1e1b00 */
[----:B------:R-:W-:-:S05]  /*0240*/  IMAD.WIDE R28, R0, 0x8, R22 ;  /* 0x00000008001c7825 */ /* 0x000fca00078e0216 */
[----:B------:R-:W3:Y:S01]  /*0250*/  LDG.E.64 R16, desc[UR4][R28.64] ;  /* 0x000000041c107981 */ /* 0x000ee2000c1e1b00 */
[----:B------:R-:W-:-:S06]  /*0260*/  IMAD.WIDE R12, R0, 0x10, R22 ;  /* 0x00000010000c7825 */ /* 0x000fcc00078e0216 */
[----:B------:R-:W4:Y:S01]  /*0270*/  LDG.E.64 R12, desc[UR4][R12.64] ;  /* 0x000000040c0c7981 */ /* 0x000f22000c1e1b00 */
[----:B------:R-:W-:Y:S01]  /*0280*/  IMAD.WIDE R26, R0, 0x18, R22 ;  /* 0x00000018001a7825 */ /* 0x000fe200078e0216 */
[----:B--2---:R-:W-:-:S04]  /*0290*/  DFMA R18, R8, R18, R20 ;  /* 0x000000120812722b */ /* 0x004fc80000000014 */
[----:B------:R-:W2:Y:S04]  /*02a0*/  LDG.E.64 R20, desc[UR4][R26.64] ;  /* 0x000000041a147981 */ /* 0x000ea8000c1e1b00 */
[----:B------:R-:W2:Y:S01]  /*02b0*/  LDG.E.64 R8, desc[UR4][R6.64+-0x8] ;  /* 0xfffff80406087981 */ /* 0x000ea2000c1e1b00 */
[----:B---3--:R-:W-:Y:S01]  /*02c0*/  DFMA R14, R16, R14, R18 ;  /* 0x0000000e100e722b */ /* 0x008fe20000000012 */
[C-C-:B------:R-:W-:Y:S02]  /*02d0*/  IMAD.WIDE R16, R0.reuse, 0x20, R22.reuse ;  /* 0x0000002000107825 */ /* 0x140fe400078e0216 */
[----:B------:R-:W3:Y:S04]  /*02e0*/  LDG.E.64 R18, desc[UR4][R6.64] ;  /* 0x0000000406127981 */ /* 0x000ee8000c1e1b00 */
[----:B------:R-:W3:Y:S01]  /*02f0*/  LDG.E.64 R16, desc[UR4][R16.64] ;  /* 0x0000000410107981 */ /* 0x000ee2000c1e1b00 */
[----:B----4-:R-:W-:Y:S01]  /*0300*/  DFMA R10, R12, R10, R14 ;  /* 0x0000000a0c0a722b */ /* 0x010fe2000000000e */
[----:B------:R-:W-:-:S02]  /*0310*/  IMAD.WIDE R14, R0, 0x28, R22 ;  /* 0x00000028000e7825 */ /* 0x000fc400078e0216 */
[----:B------:R-:W4:Y:S04]  /*0320*/  LDG.E.64 R12, desc[UR4][R6.64+0x10] ;  /* 0x00001004060c7981 */ /* 0x000f28000c1e1b00 */
[----:B------:R-:W5:Y:S01]  /*0330*/  LDG.E.64 R14, desc[UR4][R14.64] ;  /* 0x000000040e0e7981 */ /* 0x000f62000c1e1b00 */
[----:B--2---:R-:W-:-:S03]  /*0340*/  DFMA R20, R20, R8, R10 ;  /* 0x000000081414722b */ /* 0x004fc6000000000a */
[----:B------:R-:W5:Y:S01]  /*0350*/  LDG.E.64 R8, desc[UR4][R6.64+0x8] ;  /* 0x0000080406087981 */ /* 0x000f62000c1e1b00 */
[----:B------:R-:W-:-:S04]  /*0360*/  IMAD.WIDE R10, R0, 0x30, R22 ;  /* 0x00000030000a7825 */ /* 0x000fc800078e0216 */
[----:B------:R-:W-:Y:S02]  /*0370*/  IMAD.WIDE R22, R0, 0x38, R22 ;  /* 0x0000003800167825 */ /* 0x000fe400078e0216 */
[----:B------:R-:W4:Y:S01]  /*0380*/  LDG.E.64 R10, desc[UR4][R10.64] ;  /* 0x000000040a0a7981 */ /* 0x000f22000c1e1b00 */
[----:B---3--:R-:W-:-:S03]  /*0390*/  DFMA R16, R16, R18, R20 ;  /* 0x000000121010722b */ /* 0x008fc60000000014 */
[----:B------:R-:W2:Y:S04]  /*03a0*/  LDG.E.64 R20, desc[UR4][R6.64+0x18] ;  /* 0x0000180406147981 */ /* 0x000ea8000c1e1b00 */
[----:B------:R-:W2:Y:S01]  /*03b0*/  LDG.E.64 R22, desc[UR4][R22.64] ;  /* 0x0000000416167981 */ /* 0x000ea2000c1e1b00 */
[----:B------:R-:W-:-:S04]  /*03c0*/  IADD3 R5, PT, PT, R5, 0x8, RZ ;  /* 0x0000000805057810 */ /* 0x000fc80007ffe0ff */
[----:B------:R-:W-:Y:S02]  /*03d0*/  ISETP.NE.AND P0, PT, R5, RZ, PT ;  /* 0x000000ff0500720c */ /* 0x000fe40003f05270 */
[----:B------:R-:W-:Y:S01]  /*03e0*/  LEA R25, R0, R25, 0x3 ;  /* 0x0000001900197211 */ /* 0x000fe200078e18ff */
[----:B-----5:R-:W-:-:S08]  /*03f0*/  DFMA R8, R14, R8, R16 ;  /* 0x000000080e08722b */ /* 0x020fd00000000010 */
[----:B----4-:R-:W-:Y:S01]  /*0400*/  DFMA R8, R10, R12, R8 ;  /* 0x0000000c0a08722b */ /* 0x010fe20000000008 */
[----:B------:R-:W-:-:S07]  /*0410*/  IADD3 R12, P1, PT, R6, 0x40, RZ ;  /* 0x00000040060c7810 */ /* 0x000fce0007f3e0ff */
[----:B--2---:R-:W-:Y:S01]  /*0420*/  DFMA R20, R22, R20, R8 ;  /* 0x000000141614722b */ /* 0x004fe20000000008 */
[----:B------:R-:W-:Y:S01]  /*0430*/  IMAD.X R13, RZ, RZ, R7, P1 ;  /* 0x000000ffff0d7224 */ /* 0x000fe200008e0607 */
[----:B------:R-:W-:Y:S09]  /*0440*/  @P0 BRA `(.L_x_1) ;  /* 0xfffffffc005c0947 */ /* 0x000ff2000383ffff */
.L_x_0:
[----:B------:R-:W-:-:S13]  /*0450*/  ISETP.NE.AND P0, PT, R4, RZ, PT ;  /* 0x000000ff0400720c */ /* 0x000fda0003f05270 */
[----:B------:R-:W-:Y:S05]  /*0460*/  @!P0 BRA `(.L_x_2) ;  /* 0x0000000000fc8947 */ /* 0x000fea0003800000 */
[----:B------:R-:W-:Y:S02]  /*0470*/  ISETP.GE.U32.AND P1, PT, R4, 0x4, PT ;  /* 0x000000040400780c */ /* 0x000fe40003f26070 */
[----:B------:R-:W-:-:S04]  /*0480*/  LOP3.LUT R25, R0, 0x3, RZ, 0xc0, !PT ;  /* 0x0000000300197812 */ /* 0x000fc800078ec0ff */
[----:B------:R-:W-:-:S07]  /*0490*/  ISETP.NE.AND P0, PT, R25, RZ, PT ;  /* 0x000000ff1900720c */ /* 0x000fce0003f05270 */
[----:B------:R-:W-:Y:S06]  /*04a0*/  @!P1 BRA `(.L_x_3) ;  /* 0x00000000006c9947 */ /* 0x000fec0003800000 */
[----:B------:R-:W1:Y:S01]  /*04b0*/  LDC.64 R14, c[0x0][0x388] ;  /* 0x0000e200ff0e7b82 */ /* 0x000e620000000a00 */
[----:B------:R-:W2:Y:S01]  /*04c0*/  LDCU.64 UR6, c[0x0][0x388] ;  /* 0x00007100ff0677ac */ /* 0x000ea20008000a00 */
[C---:B------:R-:W-:Y:S01]  /*04d0*/  IMAD.IADD R7, R2.reuse, 0x1, R24 ;  /* 0x0000000102077824 */ /* 0x040fe200078e0218 */
[----:B------:R-:W-:Y:S01]  /*04e0*/  IADD3 R4, P1, PT, R2, R24, RZ ;  /* 0x0000001802047210 */ /* 0x000fe20007f3e0ff */
[----:B------:R-:W-:-:S04]  /*04f0*/  IMAD R5, R24, R0, R3 ;  /* 0x0000000018057224 */ /* 0x000fc800078e0203 */
[----:B------:R-:W3:Y:S01]  /*0500*/  LDC.64 R26, c[0x0][0x380] ;  /* 0x0000e000ff1a7b82 */ /* 0x000ee20000000a00 */
[----:B-1----:R-:W-:-:S06]  /*0510*/  IMAD.WIDE.U32 R14, R7, 0x8, R14 ;  /* 0x00000008070e7825 */ /* 0x002fcc00078e000e */
[----:B0-----:R-:W4:Y:S01]  /*0520*/  LDG.E.64 R14, desc[UR4][R14.64] ;  /* 0x000000040e0e7981 */ /* 0x001f22000c1e1b00 */
[----:B---3--:R-:W-:Y:S01]  /*0530*/  IMAD.WIDE R26, R5, 0x8, R26 ;  /* 0x00000008051a7825 */ /* 0x008fe200078e021a */
[----:B------:R-:W-:Y:S02]  /*0540*/  IADD3.X R5, PT, PT, RZ, RZ, RZ, P1, !PT ;  /* 0x000000ffff057210 */ /* 0x000fe40000ffe4ff */
[----:B--2---:R-:W-:Y:S02]  /*0550*/  LEA R22, P1, R4, UR6, 0x3 ;  /* 0x0000000604167c11 */ /* 0x004fe4000f8218ff */
[----:B------:R-:W4:Y:S01]  /*0560*/  LDG.E.64 R12, desc[UR4][R26.64] ;  /* 0x000000041a0c7981 */ /* 0x000f22000c1e1b00 */
[----:B------:R-:W-:Y:S01]  /*0570*/  IMAD.WIDE R28, R0, 0x8, R26 ;  /* 0x00000008001c7825 */ /* 0x000fe200078e021a */
[----:B------:R-:W-:-:S04]  /*0580*/  LEA.HI.X R23, R4, UR7, R5, 0x3, P1 ;  /* 0x0000000704177c11 */ /* 0x000fc800088f1c05 */
[----:B------:R0:W2:Y:S04]  /*0590*/  LDG.E.64 R8, desc[UR4][R28.64] ;  /* 0x000000041c087981 */ /* 0x0000a8000c1e1b00 */
[----:B------:R-:W2:Y:S04]  /*05a0*/  LDG.E.64 R10, desc[UR4][R22.64+0x8] ;  /* 0x00000804160a7981 */ /* 0x000ea8000c1e1b00 */
[----:B------:R-:W3:Y:S01]  /*05b0*/  LDG.E.64 R6, desc[UR4][R22.64+0x10] ;  /* 0x0000100416067981 */ /* 0x000ee2000c1e1b00 */
[----:B0-----:R-:W-:-:S03]  /*05c0*/  IMAD.WIDE R28, R0, 0x8, R28 ;  /* 0x00000008001c7825 */ /* 0x001fc600078e021c */
[----:B------:R-:W5:Y:S04]  /*05d0*/  LDG.E.64 R18, desc[UR4][R22.64+0x18] ;  /* 0x0000180416127981 */ /* 0x000f68000c1e1b00 */
[----:B------:R-:W3:Y:S01]  /*05e0*/  LDG.E.64 R4, desc[UR4][R28.64] ;  /* 0x000000041c047981 */ /* 0x000ee2000c1e1b00 */
[----:B------:R-:W-:-:S06]  /*05f0*/  IMAD.WIDE R16, R0, 0x8, R28 ;  /* 0x0000000800107825 */ /* 0x000fcc00078e021c */
[----:B------:R-:W5:Y:S01]  /*0600*/  LDG.E.64 R16, desc[UR4][R16.64] ;  /* 0x0000000410107981 */ /* 0x000f62000c1e1b00 */
[----:B------:R-:W-:Y:S01]  /*0610*/  VIADD R24, R24, 0x4 ;  /* 0x0000000418187836 */ /* 0x000fe20000000000 */
[----:B----4-:R-:W-:-:S08]  /*0620*/  DFMA R12, R12, R14, R20 ;  /* 0x0000000e0c0c722b */ /* 0x010fd00000000014 */
[----:B--2---:R-:W-:-:S08]  /*0630*/  DFMA R8, R8, R10, R12 ;  /* 0x0000000a0808722b */ /* 0x004fd0000000000c */
[----:B---3--:R-:W-:-:S08]  /*0640*/  DFMA R4, R4, R6, R8 ;  /* 0x000000060404722b */ /* 0x008fd00000000008 */
[----:B-----5:R-:W-:-:S11]  /*0650*/  DFMA R20, R16, R18, R4 ;  /* 0x000000121014722b */ /* 0x020fd60000000004 */
.L_x_3:
[----:B------:R-:W-:Y:S05]  /*0660*/  @!P0 BRA `(.L_x_2) ;  /* 0x00000000007c8947 */ /* 0x000fea0003800000 */
[----:B------:R-:W-:Y:S01]  /*0670*/  ISETP.NE.AND P1, PT, R25, 0x1, PT ;  /* 0x000000011900780c */ /* 0x000fe20003f25270 */
[----:B------:R-:W1:Y:S01]  /*0680*/  LDC.64 R6, c[0x0][0x388] ;  /* 0x0000e200ff067b82 */ /* 0x000e620000000a00 */
[----:B------:R-:W-:-:S04]  /*0690*/  LOP3.LUT R10, R0, 0x1, RZ, 0xc0, !PT ;  /* 0x00000001000a7812 */ /* 0x000fc800078ec0ff */
[----:B------:R-:W-:-:S03]  /*06a0*/  ISETP.NE.U32.AND P0, PT, R10, 0x1, PT ;  /* 0x000000010a00780c */ /* 0x000fc60003f05070 */
[----:B------:R-:W2:Y:S04]  /*06b0*/  LDC.64 R14, c[0x0][0x380] ;  /* 0x0000e000ff0e7b82 */ /* 0x000ea80000000a00 */
[----:B------:R-:W-:Y:S01]  /*06c0*/  @P1 IADD3 R17, PT, PT, R2, R24, RZ ;  /* 0x0000001802111210 */ /* 0x000fe20007ffe0ff */
[----:B------:R-:W-:Y:S01]  /*06d0*/  @P1 IMAD R11, R24, R0, R3 ;  /* 0x00000000180b1224 */ /* 0x000fe200078e0203 */
[----:B------:R-:W-:Y:S02]  /*06e0*/  @P1 IADD3 R18, P2, PT, R2, R24, RZ ;  /* 0x0000001802121210 */ /* 0x000fe40007f5e0ff */
[----:B------:R-:W3:Y:S01]  /*06f0*/  @P1 LDC.64 R12, c[0x0][0x388] ;  /* 0x0000e200ff0c1b82 */ /* 0x000ee20000000a00 */
[----:B------:R-:W-:Y:S02]  /*0700*/  @P1 IADD3 R24, PT, PT, R24, 0x2, RZ ;  /* 0x0000000218181810 */ /* 0x000fe40007ffe0ff */
[----:B------:R-:W-:-:S05]  /*0710*/  @P1 IMAD.X R19, RZ, RZ, RZ, P2 ;  /* 0x000000ffff131224 */ /* 0x000fca00010e06ff */
[----:B------:R-:W4:Y:S01]  /*0720*/  LDC.64 R8, c[0x0][0x380] ;  /* 0x0000e000ff087b82 */ /* 0x000f220000000a00 */
[----:B-1----:R-:W-:-:S07]  /*0730*/  @P1 IMAD.WIDE.U32 R6, R17, 0x8, R6 ;  /* 0x0000000811061825 */ /* 0x002fce00078e0006 */
[----:B------:R-:W1:Y:S01]  /*0740*/  LDC.64 R4, c[0x0][0x388] ;  /* 0x0000e200ff047b82 */ /* 0x000e620000000a00 */
[----:B--2---:R-:W-:Y:S01]  /*0750*/  @P1 IMAD.WIDE R14, R11, 0x8, R14 ;  /* 0x000000080b0e1825 */ /* 0x004fe200078e020e */
[----:B0-----:R-:W2:Y:S04]  /*0760*/  @P1 LDG.E.64 R6, desc[UR4][R6.64] ;  /* 0x0000000406061981 */ /* 0x001ea8000c1e1b00 */
[----:B------:R-:W2:Y:S01]  /*0770*/  @P1 LDG.E.64 R10, desc[UR4][R14.64] ;  /* 0x000000040e0a1981 */ /* 0x000ea2000c1e1b00 */
[----:B---3--:R-:W-:Y:S01]  /*0780*/  @P1 LEA R12, P2, R18, R12, 0x3 ;  /* 0x0000000c120c1211 */ /* 0x008fe200078418ff */
[----:B------:R-:W-:-:S03]  /*0790*/  @P1 IMAD.WIDE R16, R0, 0x8, R14 ;  /* 0x0000000800101825 */ /* 0x000fc600078e020e */
[----:B------:R-:W-:Y:S01]  /*07a0*/  @P1 LEA.HI.X R13, R18, R13, R19, 0x3, P2 ;  /* 0x0000000d120d1211 */ /* 0x000fe200010f1c13 */
[----:B------:R-:W-:Y:S01]  /*07b0*/  @!P0 IMAD R19, R24, R0, R3 ;  /* 0x0000000018138224 */ /* 0x000fe200078e0203 */
[----:B------:R-:W-:Y:S01]  /*07c0*/  @!P0 IADD3 R23, PT, PT, R2, R24, RZ ;  /* 0x0000001802178210 */ /* 0x000fe20007ffe0ff */
[----:B------:R-:W3:Y:S02]  /*07d0*/  @P1 LDG.E.64 R16, desc[UR4][R16.64] ;  /* 0x0000000410101981 */ /* 0x000ee4000c1e1b00 */
[----:B----4-:R-:W-:Y:S02]  /*07e0*/  @!P0 IMAD.WIDE R8, R19, 0x8, R8 ;  /* 0x0000000813088825 */ /* 0x010fe400078e0208 */
[----:B------:R-:W3:Y:S04]  /*07f0*/  @P1 LDG.E.64 R12, desc[UR4][R12.64+0x8] ;  /* 0x000008040c0c1981 */ /* 0x000ee8000c1e1b00 */
[----:B------:R-:W4:Y:S01]  /*0800*/  @!P0 LDG.E.64 R8, desc[UR4][R8.64] ;  /* 0x0000000408088981 */ /* 0x000f22000c1e1b00 */
[----:B-1----:R-:W-:-:S06]  /*0810*/  @!P0 IMAD.WIDE.U32 R4, R23, 0x8, R4 ;  /* 0x0000000817048825 */ /* 0x002fcc00078e0004 */
[----:B------:R-:W4:Y:S01]  /*0820*/  @!P0 LDG.E.64 R4, desc[UR4][R4.64] ;  /* 0x0000000404048981 */ /* 0x000f22000c1e1b00 */
[----:B--2---:R-:W-:-:S08]  /*0830*/  @P1 DFMA R6, R10, R6, R20 ;  /* 0x000000060a06122b */ /* 0x004fd00000000014 */
[----:B---3--:R-:W-:-:S08]  /*0840*/  @P1 DFMA R20, R16, R12, R6 ;  /* 0x0000000c1014122b */ /* 0x008fd00000000006 */
[----:B----4-:R-:W-:-:S11]  /*0850*/  @!P0 DFMA R20, R8, R4, R20 ;  /* 0x000000040814822b */ /* 0x010fd60000000014 */
.L_x_2:
[----:B------:R-:W1:Y:S01]  /*0860*/  LDC.64 R4, c[0x0][0x390] ;  /* 0x0000e400ff047b82 */ /* 0x000e620000000a00 */
[----:B------:R-:W-:-:S05]  /*0870*/  IADD3 R3, PT, PT, R3, R2, RZ ;  /* 0x0000000203037210 */ /* 0x000fca0007ffe0ff */
[----:B-1----:R-:W-:-:S05]  /*0880*/  IMAD.WIDE R2, R3, 0x8, R4 ;  /* 0x0000000803027825 */ /* 0x002fca00078e0204 */
[----:B0-----:R-:W-:Y:S01]  /*0890*/  STG.E.64 desc[UR4][R2.64], R20 ;  /* 0x0000001402007986 */ /* 0x001fe2000c101b04 */
[----:B------:R-:W-:Y:S05]  /*08a0*/  EXIT ;  /* 0x000000000000794d */ /* 0x000fea0003800000 */
.L_x_4:
[----:B------:R-:W-:-:S00]  /*08b0*/  BRA `(.L_x_4) ;  /* 0xfffffffc00fc7947 */ /* 0x000fc0000383ffff */
[----:B------:R-:W-:-:S00]  /*08c0*/  NOP ;  /* 0x0000000000007918 */ /* 0x000fc00000000000 */
        /* <DEDUP_REMOVED lines=11> */
.L_x_5:


//--------------------- .nv.shared.reserved.0     --------------------------
	.section	.nv.shared.reserved.0,"aw",@nobits
	.weak		__nv_reservedSMEM_offset_0_alias
	.size		__nv_reservedSMEM_offset_0_alias, 0, 64
	.other		__nv_reservedSMEM_offset_0_alias,@"STO_CUDA_RESERVED_SHARED STV_DEFAULT"
__nv_reservedSMEM_offset_0_alias:
	.zero		0
	.zero		64


//--------------------- .nv.constant0._Z10matrixMultPKdS0_Pdi --------------------------
	.section	.nv.constant0._Z10matrixMultPKdS0_Pdi,"a",@progbits
	.sectionflags	@""
	.align	4
.nv.constant0._Z10matrixMultPKdS0_Pdi:
	.zero		924


//--------------------- SYMBOLS --------------------------

	.type		.nv.reservedSmem.offset0,@object
	.size		.nv.reservedSmem.offset0,0x4
